//
// Generated by NVIDIA NVVM Compiler
//
// Compiler Build ID: CL-36424714
// Cuda compilation tools, release 13.0, V13.0.88
// Based on NVVM 20.0.0
//

.version 9.0
.target sm_100
.address_size 64

	// .globl	_Z26bellman_ford_one_iterationP5GraphPiPb
.extern .func  (.param .b32 func_retval0) vprintf
(
	.param .b64 vprintf_param_0,
	.param .b64 vprintf_param_1
)
;
.global .align 1 .b8 $str[55] = {101, 100, 103, 101, 32, 37, 100, 32, 114, 101, 108, 97, 120, 101, 100, 32, 119, 105, 116, 104, 32, 115, 111, 117, 114, 99, 101, 32, 37, 100, 44, 32, 100, 101, 115, 116, 32, 37, 100, 32, 97, 110, 100, 32, 119, 101, 105, 103, 104, 116, 32, 37, 100, 10};

.visible .entry _Z26bellman_ford_one_iterationP5GraphPiPb(
	.param .u64 .ptr .align 1 _Z26bellman_ford_one_iterationP5GraphPiPb_param_0,
	.param .u64 .ptr .align 1 _Z26bellman_ford_one_iterationP5GraphPiPb_param_1,
	.param .u64 .ptr .align 1 _Z26bellman_ford_one_iterationP5GraphPiPb_param_2
)
{
	.local .align 16 .b8 	__local_depot0[16];
	.reg .b64 	%SP;
	.reg .b64 	%SPL;
	.reg .pred 	%p<3>;
	.reg .b16 	%rs<2>;
	.reg .b32 	%r<16>;
	.reg .b64 	%rd<18>;

	mov.u64 	%SPL, __local_depot0;
	cvta.local.u64 	%SP, %SPL;
	ld.param.u64 	%rd6, [_Z26bellman_ford_one_iterationP5GraphPiPb_param_0];
	ld.param.u64 	%rd4, [_Z26bellman_ford_one_iterationP5GraphPiPb_param_1];
	ld.param.u64 	%rd5, [_Z26bellman_ford_one_iterationP5GraphPiPb_param_2];
	cvta.to.global.u64 	%rd1, %rd6;
	mov.u32 	%r5, %ntid.x;
	mov.u32 	%r6, %ctaid.x;
	mov.u32 	%r7, %tid.x;
	mad.lo.s32 	%r1, %r5, %r6, %r7;
	ld.global.u32 	%r8, [%rd1+4];
	setp.ge.s32 	%p1, %r1, %r8;
	@%p1 bra 	$L__BB0_3;
	cvta.to.global.u64 	%rd7, %rd4;
	ld.global.u64 	%rd8, [%rd1+8];
	mul.wide.s32 	%rd9, %r1, 12;
	add.s64 	%rd10, %rd8, %rd9;
	ld.u32 	%r2, [%rd10];
	ld.u32 	%r3, [%rd10+4];
	ld.u32 	%r4, [%rd10+8];
	mul.wide.s32 	%rd11, %r2, 4;
	add.s64 	%rd2, %rd7, %rd11;
	ld.global.u32 	%r9, [%rd2];
	add.s32 	%r10, %r9, %r4;
	mul.wide.s32 	%rd12, %r3, 4;
	add.s64 	%rd3, %rd7, %rd12;
	ld.global.u32 	%r11, [%rd3];
	setp.ge.s32 	%p2, %r10, %r11;
	@%p2 bra 	$L__BB0_3;
	add.u64 	%rd13, %SP, 0;
	add.u64 	%rd14, %SPL, 0;
	st.local.v4.u32 	[%rd14], {%r1, %r2, %r3, %r4};
	mov.u64 	%rd15, $str;
	cvta.global.u64 	%rd16, %rd15;
	{ // callseq 0, 0
	.param .b64 param0;
	st.param.b64 	[param0], %rd16;
	.param .b64 param1;
	st.param.b64 	[param1], %rd13;
	.param .b32 retval0;
	call.uni (retval0), 
	vprintf, 
	(
	param0, 
	param1
	);
	ld.param.b32 	%r12, [retval0];
	} // callseq 0
	ld.global.u32 	%r14, [%rd2];
	add.s32 	%r15, %r14, %r4;
	st.global.u32 	[%rd3], %r15;
	cvta.to.global.u64 	%rd17, %rd5;
	mov.b16 	%rs1, 1;
	st.global.u8 	[%rd17], %rs1;
$L__BB0_3:
	ret;

}


// ===== COMPILED SASS (sm_100) =====

	.target	sm_100

	.elftype	@"ET_EXEC"


//--------------------- .note.nv.tkinfo           --------------------------
	.section	.note.nv.tkinfo,"",@"SHT_NOTE"
	.sectionflags	@"SHF_NOTE_NV_TKINFO"
	.tkinfo
        /*0018*/ 	.word	0x00000002
        /*0030*/ 	.string	""
        /*0030*/ 	.string	"ptxas"
        /*0030*/ 	.string	"Cuda compilation tools, release 13.0, V13.0.88"
        /*0030*/ 	.string	"Build cuda_13.0.r13.0/compiler.36424714_0"
        /*0030*/ 	.string	"-arch sm_100 -m 64 "



//--------------------- .note.nv.cuinfo           --------------------------
	.section	.note.nv.cuinfo,"",@"SHT_NOTE"
	.sectionflags	@"SHF_NOTE_NV_CUINFO"
        /*0018*/ 	.short	0x0002
        /*001a*/ 	.short	0x0064
        /*001c*/ 	.short	0x0082
	.zero		2


//--------------------- .nv.info                  --------------------------
	.section	.nv.info,"",@"SHT_CUDA_INFO"
	.align	4


	//----- nvinfo : EIATTR_REGCOUNT
	.align		4
        /*0000*/ 	.byte	0x04, 0x2f
        /*0002*/ 	.short	(.L_2 - .L_1)
	.align		4
.L_1:
        /*0004*/ 	.word	index@(_Z26bellman_ford_one_iterationP5GraphPiPb)
        /*0008*/ 	.word	0x0000001c


	//----- nvinfo : EIATTR_FRAME_SIZE
	.align		4
.L_2:
        /*000c*/ 	.byte	0x04, 0x11
        /*000e*/ 	.short	(.L_4 - .L_3)
	.align		4
.L_3:
        /*0010*/ 	.word	index@(_Z26bellman_ford_one_iterationP5GraphPiPb)
        /*0014*/ 	.word	0x00000010


	//----- nvinfo : EIATTR_MIN_STACK_SIZE
	.align		4
.L_4:
        /*0018*/ 	.byte	0x04, 0x12
        /*001a*/ 	.short	(.L_6 - .L_5)
	.align		4
.L_5:
        /*001c*/ 	.word	index@(_Z26bellman_ford_one_iterationP5GraphPiPb)
        /*0020*/ 	.word	0x00000010
.L_6:


//--------------------- .nv.compat                --------------------------
	.section	.nv.compat,"",@"SHT_CUDA_COMPAT_INFO"
	.align	4
        /*0000*/ 	.byte	0x02, 0x09, 0x00, 0x00, 0x02, 0x02, 0x01, 0x00, 0x02, 0x05, 0x05, 0x00, 0x03, 0x07, 0x01, 0x01
        /*0010*/ 	.byte	0x02, 0x03, 0x00, 0x00, 0x02, 0x06, 0x01, 0x00, 0x04, 0x0b, 0x08, 0x00, 0x09, 0x00, 0x00, 0x00
        /*0020*/ 	.byte	0x00, 0x00, 0x00, 0x00


//--------------------- .nv.info._Z26bellman_ford_one_iterationP5GraphPiPb --------------------------
	.section	.nv.info._Z26bellman_ford_one_iterationP5GraphPiPb,"",@"SHT_CUDA_INFO"
	.sectionflags	@""
	.align	4


	//----- nvinfo : EIATTR_CUDA_API_VERSION
	.align		4
        /*0000*/ 	.byte	0x04, 0x37
        /*0002*/ 	.short	(.L_8 - .L_7)
.L_7:
        /*0004*/ 	.word	0x00000082


	//----- nvinfo : EIATTR_KPARAM_INFO
	.align		4
.L_8:
        /*0008*/ 	.byte	0x04, 0x17
        /*000a*/ 	.short	(.L_10 - .L_9)
.L_9:
        /*000c*/ 	.word	0x00000000
        /*0010*/ 	.short	0x0002
        /*0012*/ 	.short	0x0010
        /*0014*/ 	.byte	0x00, 0xf5, 0x21, 0x00


	//----- nvinfo : EIATTR_KPARAM_INFO
	.align		4
.L_10:
        /*0018*/ 	.byte	0x04, 0x17
        /*001a*/ 	.short	(.L_12 - .L_11)
.L_11:
        /*001c*/ 	.word	0x00000000
        /*0020*/ 	.short	0x0001
        /*0022*/ 	.short	0x0008
        /*0024*/ 	.byte	0x00, 0xf5, 0x21, 0x00


	//----- nvinfo : EIATTR_KPARAM_INFO
	.align		4
.L_12:
        /*0028*/ 	.byte	0x04, 0x17
        /*002a*/ 	.short	(.L_14 - .L_13)
.L_13:
        /*002c*/ 	.word	0x00000000
        /*0030*/ 	.short	0x0000
        /*0032*/ 	.short	0x0000
        /*0034*/ 	.byte	0x00, 0xf5, 0x21, 0x00


	//----- nvinfo : EIATTR_SPARSE_MMA_MASK
	.align		4
.L_14:
        /*0038*/ 	.byte	0x03, 0x50
        /*003a*/ 	.short	0x0000


	//----- nvinfo : EIATTR_MAXREG_COUNT
	.align		4
        /*003c*/ 	.byte	0x03, 0x1b
        /*003e*/ 	.short	0x00ff


	//----- nvinfo : EIATTR_EXTERNS
	.align		4
        /*0040*/ 	.byte	0x04, 0x0f
        /*0042*/ 	.short	(.L_16 - .L_15)


	//   ....[0]....
	.align		4
.L_15:
        /*0044*/ 	.word	index@(vprintf)


	//----- nvinfo : EIATTR_MERCURY_ISA_VERSION
	.align		4
.L_16:
        /*0048*/ 	.byte	0x03, 0x5f
        /*004a*/ 	.short	0x0101


	//----- nvinfo : EIATTR_VRC_CTA_INIT_COUNT
	.align		4
        /*004c*/ 	.byte	0x02, 0x4a
	.zero		1
	.zero		1


	//----- nvinfo : EIATTR_SYSCALL_OFFSETS
	.align		4
        /*0050*/ 	.byte	0x04, 0x46
        /*0052*/ 	.short	(.L_18 - .L_17)


	//   ....[0]....
.L_17:
        /*0054*/ 	.word	0x00000230


	//----- nvinfo : EIATTR_EXIT_INSTR_OFFSETS
	.align		4
.L_18:
        /*0058*/ 	.byte	0x04, 0x1c
        /*005a*/ 	.short	(.L_20 - .L_19)


	//   ....[0]....
.L_19:
        /*005c*/ 	.word	0x000000e0


	//   ....[1]....
        /*0060*/ 	.word	0x000001b0


	//   ....[2]....
        /*0064*/ 	.word	0x000002a0


	//----- nvinfo : EIATTR_CRS_STACK_SIZE
	.align		4
.L_20:
        /*0068*/ 	.byte	0x04, 0x1e
        /*006a*/ 	.short	(.L_22 - .L_21)
.L_21:
        /*006c*/ 	.word	0x00000000


	//----- nvinfo : EIATTR_CBANK_PARAM_SIZE
	.align		4
.L_22:
        /*0070*/ 	.byte	0x03, 0x19
        /*0072*/ 	.short	0x0018


	//----- nvinfo : EIATTR_PARAM_CBANK
	.align		4
        /*0074*/ 	.byte	0x04, 0x0a
        /*0076*/ 	.short	(.L_24 - .L_23)
	.align		4
.L_23:
        /*0078*/ 	.word	index@(.nv.constant0._Z26bellman_ford_one_iterationP5GraphPiPb)
        /*007c*/ 	.short	0x0380
        /*007e*/ 	.short	0x0018


	//----- nvinfo : EIATTR_SW_WAR
	.align		4
.L_24:
        /*0080*/ 	.byte	0x04, 0x36
        /*0082*/ 	.short	(.L_26 - .L_25)
.L_25:
        /*0084*/ 	.word	0x00000008
.L_26:


//--------------------- .nv.callgraph             --------------------------
	.section	.nv.callgraph,"",@"SHT_CUDA_CALLGRAPH"
	.align	4
	.sectionentsize	8
	.align		4
        /*0000*/ 	.word	0x00000000
	.align		4
        /*0004*/ 	.word	0xffffffff
	.align		4
        /*0008*/ 	.word	index@(_Z26bellman_ford_one_iterationP5GraphPiPb)
	.align		4
        /*000c*/ 	.word	index@(vprintf)
	.align		4
        /*0010*/ 	.word	0x00000000
	.align		4
        /*0014*/ 	.word	0xfffffffe
	.align		4
        /*0018*/ 	.word	0x00000000
	.align		4
        /*001c*/ 	.word	0xfffffffd
	.align		4
        /*0020*/ 	.word	0x00000000
	.align		4
        /*0024*/ 	.word	0xfffffffc


//--------------------- .nv.constant4             --------------------------
	.section	.nv.constant4,"a",@progbits
	.align	8
	.align		8
.nv.constant4:
        /*0000*/ 	.dword	vprintf
	.align		8
        /*0008*/ 	.dword	$str


//--------------------- .text._Z26bellman_ford_one_iterationP5GraphPiPb --------------------------
	.section	.text._Z26bellman_ford_one_iterationP5GraphPiPb,"ax",@progbits
	.align	128
        .global         _Z26bellman_ford_one_iterationP5GraphPiPb
        .type           _Z26bellman_ford_one_iterationP5GraphPiPb,@function
        .size           _Z26bellman_ford_one_iterationP5GraphPiPb,(.L_x_2 - _Z26bellman_ford_one_iterationP5GraphPiPb)
        .other          _Z26bellman_ford_one_iterationP5GraphPiPb,@"STO_CUDA_ENTRY STV_DEFAULT"
_Z26bellman_ford_one_iterationP5GraphPiPb:
.text._Z26bellman_ford_one_iterationP5GraphPiPb:
[----:B------:R-:W0:Y:S08]  /*0000*/  LDC R1, c[0x0][0x37c] ;  /* 0x0000df00ff017b82 */ /* 0x000e300000000800 */
[----:B------:R-:W1:Y:S01]  /*0010*/  LDC.64 R4, c[0x0][0x380] ;  /* 0x0000e000ff047b82 */ /* 0x000e620000000a00 */
[----:B------:R-:W1:Y:S01]  /*0020*/  LDCU.64 UR36, c[0x0][0x358] ;  /* 0x00006b00ff2477ac */ /* 0x000e620008000a00 */
[----:B0-----:R-:W-:Y:S01]  /*0030*/  VIADD R1, R1, 0xfffffff0 ;  /* 0xfffffff001017836 */ /* 0x001fe20000000000 */
[----:B-1----:R-:W2:Y:S01]  /*0040*/  LDG.E R3, desc[UR36][R4.64+0x4] ;  /* 0x0000042404037981 */ /* 0x002ea2000c1e1900 */
[----:B------:R-:W0:Y:S01]  /*0050*/  LDCU UR5, c[0x0][0x2fc] ;  /* 0x00005f80ff0577ac */ /* 0x000e220008000800 */
[----:B------:R-:W1:Y:S01]  /*0060*/  S2R R16, SR_CTAID.X ;  /* 0x0000000000107919 */ /* 0x000e620000002500 */
[----:B------:R-:W1:Y:S01]  /*0070*/  LDCU UR6, c[0x0][0x360] ;  /* 0x00006c00ff0677ac */ /* 0x000e620008000800 */
[----:B------:R-:W1:Y:S01]  /*0080*/  S2R R7, SR_TID.X ;  /* 0x0000000000077919 */ /* 0x000e620000002100 */
[----:B------:R-:W3:Y:S02]  /*0090*/  LDCU UR4, c[0x0][0x2f8] ;  /* 0x00005f00ff0477ac */ /* 0x000ee40008000800 */
[----:B---3--:R-:W-:Y:S01]  /*00a0*/  IADD3 R6, P1, PT, R1, UR4, RZ ;  /* 0x0000000401067c10 */ /* 0x008fe2000ff3e0ff */
[----:B-1----:R-:W-:-:S03]  /*00b0*/  IMAD R16, R16, UR6, R7 ;  /* 0x0000000610107c24 */ /* 0x002fc6000f8e0207 */
[----:B0-----:R-:W-:Y:S02]  /*00c0*/  IADD3.X R7, PT, PT, RZ, UR5, RZ, P1, !PT ;  /* 0x00000005ff077c10 */ /* 0x001fe40008ffe4ff */
[----:B--2---:R-:W-:-:S13]  /*00d0*/  ISETP.GE.AND P0, PT, R16, R3, PT ;  /* 0x000000031000720c */ /* 0x004fda0003f06270 */
[----:B------:R-:W-:Y:S05]  /*00e0*/  @P0 EXIT ;  /* 0x000000000000094d */ /* 0x000fea0003800000 */
[----:B------:R-:W2:Y:S01]  /*00f0*/  LDG.E.64 R2, desc[UR36][R4.64+0x8] ;  /* 0x0000082404027981 */ /* 0x000ea2000c1e1b00 */
[----:B------:R-:W0:Y:S01]  /*0100*/  LDC.64 R22, c[0x0][0x388] ;  /* 0x0000e200ff167b82 */ /* 0x000e220000000a00 */
[----:B--2---:R-:W-:-:S05]  /*0110*/  IMAD.WIDE R2, R16, 0xc, R2 ;  /* 0x0000000c10027825 */ /* 0x004fca00078e0202 */
[----:B------:R-:W0:Y:S04]  /*0120*/  LD.E R17, desc[UR36][R2.64] ;  /* 0x0000002402117980 */ /* 0x000e28000c101900 */
[----:B------:R-:W2:Y:S04]  /*0130*/  LD.E R18, desc[UR36][R2.64+0x4] ;  /* 0x0000042402127980 */ /* 0x000ea8000c101900 */
[----:B------:R-:W3:Y:S01]  /*0140*/  LD.E R19, desc[UR36][R2.64+0x8] ;  /* 0x0000082402137980 */ /* 0x000ee2000c101900 */
[----:B0-----:R-:W-:-:S04]  /*0150*/  IMAD.WIDE R24, R17, 0x4, R22 ;  /* 0x0000000411187825 */ /* 0x001fc800078e0216 */
[----:B--2---:R-:W-:Y:S01]  /*0160*/  IMAD.WIDE R22, R18, 0x4, R22 ;  /* 0x0000000412167825 */ /* 0x004fe200078e0216 */
[----:B------:R-:W3:Y:S04]  /*0170*/  LDG.E R0, desc[UR36][R24.64] ;  /* 0x0000002418007981 */ /* 0x000ee8000c1e1900 */
[----:B------:R-:W2:Y:S01]  /*0180*/  LDG.E R9, desc[UR36][R22.64] ;  /* 0x0000002416097981 */ /* 0x000ea2000c1e1900 */
[----:B---3--:R-:W-:-:S05]  /*0190*/  IMAD.IADD R0, R19, 0x1, R0 ;  /* 0x0000000113007824 */ /* 0x008fca00078e0200 */
[----:B--2---:R-:W-:-:S13]  /*01a0*/  ISETP.GE.AND P0, PT, R0, R9, PT ;  /* 0x000000090000720c */ /* 0x004fda0003f06270 */
[----:B------:R-:W-:Y:S05]  /*01b0*/  @P0 EXIT ;  /* 0x000000000000094d */ /* 0x000fea0003800000 */
[----:B------:R-:W-:Y:S01]  /*01c0*/  MOV R0, 0x0 ;  /* 0x0000000000007802 */ /* 0x000fe20000000f00 */
[----:B------:R0:W-:Y:S01]  /*01d0*/  STL.128 [R1], R16 ;  /* 0x0000001001007387 */ /* 0x0001e20000100c00 */
[----:B------:R-:W1:Y:S02]  /*01e0*/  LDCU.64 UR4, c[0x4][0x8] ;  /* 0x01000100ff0477ac */ /* 0x000e640008000a00 */
[----:B------:R0:W2:Y:S01]  /*01f0*/  LDC.64 R2, c[0x4][R0] ;  /* 0x0100000000027b82 */ /* 0x0000a20000000a00 */
[----:B-1----:R-:W-:Y:S01]  /*0200*/  MOV R4, UR4 ;  /* 0x0000000400047c02 */ /* 0x002fe20008000f00 */
[----:B0-----:R-:W-:-:S07]  /*0210*/  IMAD.U32 R5, RZ, RZ, UR5 ;  /* 0x00000005ff057e24 */ /* 0x001fce000f8e00ff */
[----:B------:R-:W-:-:S07]  /*0220*/  LEPC R20, `(.L_x_0) ;  /* 0x000000001014794e */ /* 0x000fce0000000000 */
[----:B--2---:R-:W-:Y:S05]  /*0230*/  CALL.ABS.NOINC R2 ;  /* 0x0000000002007343 */ /* 0x004fea0003c00000 */
.L_x_0:
[----:B------:R-:W2:Y:S01]  /*0240*/  LDG.E R24, desc[UR36][R24.64] ;  /* 0x0000002418187981 */ /* 0x000ea2000c1e1900 */
[----:B------:R-:W0:Y:S01]  /*0250*/  LDC.64 R2, c[0x0][0x390] ;  /* 0x0000e400ff027b82 */ /* 0x000e220000000a00 */
[----:B------:R-:W-:Y:S02]  /*0260*/  HFMA2 R0, -RZ, RZ, 0, 5.9604644775390625e-08 ;  /* 0x00000001ff007431 */ /* 0x000fe400000001ff */
[----:B--2---:R-:W-:-:S05]  /*0270*/  IMAD.IADD R19, R19, 0x1, R24 ;  /* 0x0000000113137824 */ /* 0x004fca00078e0218 */
[----:B------:R-:W-:Y:S04]  /*0280*/  STG.E desc[UR36][R22.64], R19 ;  /* 0x0000001316007986 */ /* 0x000fe8000c101924 */
[----:B0-----:R-:W-:Y:S01]  /*0290*/  STG.E.U8 desc[UR36][R2.64], R0 ;  /* 0x0000000002007986 */ /* 0x001fe2000c101124 */
[----:B------:R-:W-:Y:S05]  /*02a0*/  EXIT ;  /* 0x000000000000794d */ /* 0x000fea0003800000 */
.L_x_1:
[----:B------:R-:W-:-:S00]  /*02b0*/  BRA `(.L_x_1) ;  /* 0xfffffffc00fc7947 */ /* 0x000fc0000383ffff */
[----:B------:R-:W-:-:S00]  /*02c0*/  NOP ;  /* 0x0000000000007918 */ /* 0x000fc00000000000 */
        /* <DEDUP_REMOVED lines=11> */
.L_x_2:


//--------------------- .nv.global.init           --------------------------
	.section	.nv.global.init,"aw",@progbits
.nv.global.init:
	.type		$str,@object
	.size		$str,(.L_0 - $str)
$str:
        /*0000*/ 	.byte	0x65, 0x64, 0x67, 0x65, 0x20, 0x25, 0x64, 0x20, 0x72, 0x65, 0x6c, 0x61, 0x78, 0x65, 0x64, 0x20
        /*0010*/ 	.byte	0x77, 0x69, 0x74, 0x68, 0x20, 0x73, 0x6f, 0x75, 0x72, 0x63, 0x65, 0x20, 0x25, 0x64, 0x2c, 0x20
        /*0020*/ 	.byte	0x64, 0x65, 0x73, 0x74, 0x20, 0x25, 0x64, 0x20, 0x61, 0x6e, 0x64, 0x20, 0x77, 0x65, 0x69, 0x67
        /*0030*/ 	.byte	0x68, 0x74, 0x20, 0x25, 0x64, 0x0a, 0x00
.L_0:


//--------------------- .nv.shared.reserved.0     --------------------------
	.section	.nv.shared.reserved.0,"aw",@nobits
	.weak		__nv_reservedSMEM_offset_0_alias
	.size		__nv_reservedSMEM_offset_0_alias, 0, 64
	.other		__nv_reservedSMEM_offset_0_alias,@"STO_CUDA_RESERVED_SHARED STV_DEFAULT"
__nv_reservedSMEM_offset_0_alias:
	.zero		0
	.zero		64


//--------------------- .nv.constant0._Z26bellman_ford_one_iterationP5GraphPiPb --------------------------
	.section	.nv.constant0._Z26bellman_ford_one_iterationP5GraphPiPb,"a",@progbits
	.sectionflags	@""
	.align	4
.nv.constant0._Z26bellman_ford_one_iterationP5GraphPiPb:
	.zero		920


//--------------------- SYMBOLS --------------------------

	.type		.nv.reservedSmem.offset0,@object
	.size		.nv.reservedSmem.offset0,0x4
	.type		vprintf,@function
